//
// Generated by NVIDIA NVVM Compiler
//
// Compiler Build ID: CL-36424714
// Cuda compilation tools, release 13.0, V13.0.88
// Based on NVVM 20.0.0
//

.version 9.0
.target sm_100
.address_size 64

	// .globl	_Z7gpuLoopv
.extern .func  (.param .b32 func_retval0) vprintf
(
	.param .b64 vprintf_param_0,
	.param .b64 vprintf_param_1
)
;
.global .align 1 .b8 $str[29] = {84, 104, 105, 115, 32, 105, 115, 32, 105, 116, 101, 114, 97, 116, 105, 111, 110, 32, 110, 117, 109, 98, 101, 114, 32, 37, 100, 10};

.visible .entry _Z7gpuLoopv()
{
	.local .align 8 .b8 	__local_depot0[8];
	.reg .b64 	%SP;
	.reg .b64 	%SPL;
	.reg .b32 	%r<4>;
	.reg .b64 	%rd<5>;

	mov.u64 	%SPL, __local_depot0;
	cvta.local.u64 	%SP, %SPL;
	add.u64 	%rd1, %SP, 0;
	add.u64 	%rd2, %SPL, 0;
	mov.u32 	%r1, %tid.x;
	st.local.u32 	[%rd2], %r1;
	mov.u64 	%rd3, $str;
	cvta.global.u64 	%rd4, %rd3;
	{ // callseq 0, 0
	.param .b64 param0;
	st.param.b64 	[param0], %rd4;
	.param .b64 param1;
	st.param.b64 	[param1], %rd1;
	.param .b32 retval0;
	call.uni (retval0), 
	vprintf, 
	(
	param0, 
	param1
	);
	ld.param.b32 	%r2, [retval0];
	} // callseq 0
	ret;

}


// ===== COMPILED SASS (sm_100) =====

	.target	sm_100

	.elftype	@"ET_EXEC"


//--------------------- .note.nv.tkinfo           --------------------------
	.section	.note.nv.tkinfo,"",@"SHT_NOTE"
	.sectionflags	@"SHF_NOTE_NV_TKINFO"
	.tkinfo
        /*0018*/ 	.word	0x00000002
        /*0030*/ 	.string	""
        /*0030*/ 	.string	"ptxas"
        /*0030*/ 	.string	"Cuda compilation tools, release 13.0, V13.0.88"
        /*0030*/ 	.string	"Build cuda_13.0.r13.0/compiler.36424714_0"
        /*0030*/ 	.string	"-arch sm_100 -m 64 "



//--------------------- .note.nv.cuinfo           --------------------------
	.section	.note.nv.cuinfo,"",@"SHT_NOTE"
	.sectionflags	@"SHF_NOTE_NV_CUINFO"
        /*0018*/ 	.short	0x0002
        /*001a*/ 	.short	0x0064
        /*001c*/ 	.short	0x0082
	.zero		2


//--------------------- .nv.info                  --------------------------
	.section	.nv.info,"",@"SHT_CUDA_INFO"
	.align	4


	//----- nvinfo : EIATTR_REGCOUNT
	.align		4
        /*0000*/ 	.byte	0x04, 0x2f
        /*0002*/ 	.short	(.L_2 - .L_1)
	.align		4
.L_1:
        /*0004*/ 	.word	index@(_Z7gpuLoopv)
        /*0008*/ 	.word	0x00000018


	//----- nvinfo : EIATTR_FRAME_SIZE
	.align		4
.L_2:
        /*000c*/ 	.byte	0x04, 0x11
        /*000e*/ 	.short	(.L_4 - .L_3)
	.align		4
.L_3:
        /*0010*/ 	.word	index@(_Z7gpuLoopv)
        /*0014*/ 	.word	0x00000008


	//----- nvinfo : EIATTR_MIN_STACK_SIZE
	.align		4
.L_4:
        /*0018*/ 	.byte	0x04, 0x12
        /*001a*/ 	.short	(.L_6 - .L_5)
	.align		4
.L_5:
        /*001c*/ 	.word	index@(_Z7gpuLoopv)
        /*0020*/ 	.word	0x00000008
.L_6:


//--------------------- .nv.compat                --------------------------
	.section	.nv.compat,"",@"SHT_CUDA_COMPAT_INFO"
	.align	4
        /*0000*/ 	.byte	0x02, 0x09, 0x00, 0x00, 0x02, 0x02, 0x01, 0x00, 0x02, 0x05, 0x05, 0x00, 0x03, 0x07, 0x01, 0x01
        /*0010*/ 	.byte	0x02, 0x03, 0x00, 0x00, 0x02, 0x06, 0x01, 0x00, 0x04, 0x0b, 0x08, 0x00, 0x09, 0x00, 0x00, 0x00
        /*0020*/ 	.byte	0x00, 0x00, 0x00, 0x00


//--------------------- .nv.info._Z7gpuLoopv      --------------------------
	.section	.nv.info._Z7gpuLoopv,"",@"SHT_CUDA_INFO"
	.sectionflags	@""
	.align	4


	//----- nvinfo : EIATTR_CUDA_API_VERSION
	.align		4
        /*0000*/ 	.byte	0x04, 0x37
        /*0002*/ 	.short	(.L_8 - .L_7)
.L_7:
        /*0004*/ 	.word	0x00000082


	//----- nvinfo : EIATTR_SPARSE_MMA_MASK
	.align		4
.L_8:
        /*0008*/ 	.byte	0x03, 0x50
        /*000a*/ 	.short	0x0000


	//----- nvinfo : EIATTR_MAXREG_COUNT
	.align		4
        /*000c*/ 	.byte	0x03, 0x1b
        /*000e*/ 	.short	0x00ff


	//----- nvinfo : EIATTR_EXTERNS
	.align		4
        /*0010*/ 	.byte	0x04, 0x0f
        /*0012*/ 	.short	(.L_10 - .L_9)


	//   ....[0]....
	.align		4
.L_9:
        /*0014*/ 	.word	index@(vprintf)


	//----- nvinfo : EIATTR_MERCURY_ISA_VERSION
	.align		4
.L_10:
        /*0018*/ 	.byte	0x03, 0x5f
        /*001a*/ 	.short	0x0101


	//----- nvinfo : EIATTR_VRC_CTA_INIT_COUNT
	.align		4
        /*001c*/ 	.byte	0x02, 0x4a
	.zero		1
	.zero		1


	//----- nvinfo : EIATTR_SYSCALL_OFFSETS
	.align		4
        /*0020*/ 	.byte	0x04, 0x46
        /*0022*/ 	.short	(.L_12 - .L_11)


	//   ....[0]....
.L_11:
        /*0024*/ 	.word	0x000000e0


	//----- nvinfo : EIATTR_EXIT_INSTR_OFFSETS
	.align		4
.L_12:
        /*0028*/ 	.byte	0x04, 0x1c
        /*002a*/ 	.short	(.L_14 - .L_13)


	//   ....[0]....
.L_13:
        /*002c*/ 	.word	0x000000f0


	//----- nvinfo : EIATTR_SW_WAR
	.align		4
.L_14:
        /*0030*/ 	.byte	0x04, 0x36
        /*0032*/ 	.short	(.L_16 - .L_15)
.L_15:
        /*0034*/ 	.word	0x00000008
.L_16:


//--------------------- .nv.callgraph             --------------------------
	.section	.nv.callgraph,"",@"SHT_CUDA_CALLGRAPH"
	.align	4
	.sectionentsize	8
	.align		4
        /*0000*/ 	.word	0x00000000
	.align		4
        /*0004*/ 	.word	0xffffffff
	.align		4
        /*0008*/ 	.word	index@(_Z7gpuLoopv)
	.align		4
        /*000c*/ 	.word	index@(vprintf)
	.align		4
        /*0010*/ 	.word	0x00000000
	.align		4
        /*0014*/ 	.word	0xfffffffe
	.align		4
        /*0018*/ 	.word	0x00000000
	.align		4
        /*001c*/ 	.word	0xfffffffd
	.align		4
        /*0020*/ 	.word	0x00000000
	.align		4
        /*0024*/ 	.word	0xfffffffc


//--------------------- .nv.constant4             --------------------------
	.section	.nv.constant4,"a",@progbits
	.align	8
	.align		8
.nv.constant4:
        /*0000*/ 	.dword	vprintf
	.align		8
        /*0008*/ 	.dword	$str


//--------------------- .text._Z7gpuLoopv         --------------------------
	.section	.text._Z7gpuLoopv,"ax",@progbits
	.align	128
        .global         _Z7gpuLoopv
        .type           _Z7gpuLoopv,@function
        .size           _Z7gpuLoopv,(.L_x_2 - _Z7gpuLoopv)
        .other          _Z7gpuLoopv,@"STO_CUDA_ENTRY STV_DEFAULT"
_Z7gpuLoopv:
.text._Z7gpuLoopv:
[----:B------:R-:W0:Y:S01]  /*0000*/  LDC R1, c[0x0][0x37c] ;  /* 0x0000df00ff017b82 */ /* 0x000e220000000800 */
[----:B------:R-:W1:Y:S01]  /*0010*/  S2R R8, SR_TID.X ;  /* 0x0000000000087919 */ /* 0x000e620000002100 */
[----:B0-----:R-:W-:Y:S01]  /*0020*/  VIADD R1, R1, 0xfffffff8 ;  /* 0xfffffff801017836 */ /* 0x001fe20000000000 */
[----:B------:R-:W-:Y:S01]  /*0030*/  MOV R0, 0x0 ;  /* 0x0000000000007802 */ /* 0x000fe20000000f00 */
[----:B------:R-:W0:Y:S04]  /*0040*/  LDCU UR4, c[0x0][0x2f8] ;  /* 0x00005f00ff0477ac */ /* 0x000e280008000800 */
[----:B------:R2:W3:Y:S01]  /*0050*/  LDC.64 R2, c[0x4][R0] ;  /* 0x0100000000027b82 */ /* 0x0004e20000000a00 */
[----:B------:R-:W4:Y:S01]  /*0060*/  LDCU.64 UR6, c[0x4][0x8] ;  /* 0x01000100ff0677ac */ /* 0x000f220008000a00 */
[----:B------:R-:W5:Y:S01]  /*0070*/  LDCU UR5, c[0x0][0x2fc] ;  /* 0x00005f80ff0577ac */ /* 0x000f620008000800 */
[----:B0-----:R-:W-:Y:S01]  /*0080*/  IADD3 R6, P0, PT, R1, UR4, RZ ;  /* 0x0000000401067c10 */ /* 0x001fe2000ff1e0ff */
[----:B----4-:R-:W-:Y:S01]  /*0090*/  IMAD.U32 R4, RZ, RZ, UR6 ;  /* 0x00000006ff047e24 */ /* 0x010fe2000f8e00ff */
[----:B------:R-:W-:-:S03]  /*00a0*/  MOV R5, UR7 ;  /* 0x0000000700057c02 */ /* 0x000fc60008000f00 */
[----:B-----5:R-:W-:Y:S01]  /*00b0*/  IMAD.X R7, RZ, RZ, UR5, P0 ;  /* 0x00000005ff077e24 */ /* 0x020fe200080e06ff */
[----:B-1----:R2:W-:Y:S07]  /*00c0*/  STL [R1], R8 ;  /* 0x0000000801007387 */ /* 0x0025ee0000100800 */
[----:B------:R-:W-:-:S07]  /*00d0*/  LEPC R20, `(.L_x_0) ;  /* 0x000000001014794e */ /* 0x000fce0000000000 */
[----:B--23--:R-:W-:Y:S05]  /*00e0*/  CALL.ABS.NOINC R2 ;  /* 0x0000000002007343 */ /* 0x00cfea0003c00000 */
.L_x_0:
[----:B------:R-:W-:Y:S05]  /*00f0*/  EXIT ;  /* 0x000000000000794d */ /* 0x000fea0003800000 */
.L_x_1:
[----:B------:R-:W-:-:S00]  /*0100*/  BRA `(.L_x_1) ;  /* 0xfffffffc00fc7947 */ /* 0x000fc0000383ffff */
[----:B------:R-:W-:-:S00]  /*0110*/  NOP ;  /* 0x0000000000007918 */ /* 0x000fc00000000000 */
        /* <DEDUP_REMOVED lines=14> */
.L_x_2:


//--------------------- .nv.global.init           --------------------------
	.section	.nv.global.init,"aw",@progbits
.nv.global.init:
	.type		$str,@object
	.size		$str,(.L_0 - $str)
$str:
        /*0000*/ 	.byte	0x54, 0x68, 0x69, 0x73, 0x20, 0x69, 0x73, 0x20, 0x69, 0x74, 0x65, 0x72, 0x61, 0x74, 0x69, 0x6f
        /*0010*/ 	.byte	0x6e, 0x20, 0x6e, 0x75, 0x6d, 0x62, 0x65, 0x72, 0x20, 0x25, 0x64, 0x0a, 0x00
.L_0:


//--------------------- .nv.shared.reserved.0     --------------------------
	.section	.nv.shared.reserved.0,"aw",@nobits
	.weak		__nv_reservedSMEM_offset_0_alias
	.size		__nv_reservedSMEM_offset_0_alias, 0, 64
	.other		__nv_reservedSMEM_offset_0_alias,@"STO_CUDA_RESERVED_SHARED STV_DEFAULT"
__nv_reservedSMEM_offset_0_alias:
	.zero		0
	.zero		64


//--------------------- .nv.constant0._Z7gpuLoopv --------------------------
	.section	.nv.constant0._Z7gpuLoopv,"a",@progbits
	.sectionflags	@""
	.align	4
.nv.constant0._Z7gpuLoopv:
	.zero		896


//--------------------- SYMBOLS --------------------------

	.type		.nv.reservedSmem.offset0,@object
	.size		.nv.reservedSmem.offset0,0x4
	.type		vprintf,@function
